	.headerflags	@"EF_CUDA_TEXMODE_UNIFIED EF_CUDA_64BIT_ADDRESS EF_CUDA_ACCELERATORS EF_CUDA_SM90 EF_CUDA_VIRTUAL_SM(EF_CUDA_SM90)"
	.elftype	@"ET_EXEC"


//--------------------- .nv.info                  --------------------------
	.section	.nv.info,"",@"SHT_CUDA_INFO"
	.align	4


	//----- nvinfo : EIATTR_REGCOUNT
	.align		4
        /*0000*/ 	.byte	0x04, 0x2f
        /*0002*/ 	.short	(.L_3 - .L_2)
	.align		4
.L_2:
        /*0004*/ 	.word	index@(triton_poi_fused__native_batch_norm_legit_no_training_convolution_relu_5)
        /*0008*/ 	.word	0x00000020


	//----- nvinfo : EIATTR_MIN_STACK_SIZE
	.align		4
.L_3:
        /*000c*/ 	.byte	0x04, 0x12
        /*000e*/ 	.short	(.L_5 - .L_4)
	.align		4
.L_4:
        /*0010*/ 	.word	index@(triton_poi_fused__native_batch_norm_legit_no_training_convolution_relu_5)
        /*0014*/ 	.word	0x00000000


	//----- nvinfo : EIATTR_FRAME_SIZE
	.align		4
.L_5:
        /*0018*/ 	.byte	0x04, 0x11
        /*001a*/ 	.short	(.L_7 - .L_6)
	.align		4
.L_6:
        /*001c*/ 	.word	index@(triton_poi_fused__native_batch_norm_legit_no_training_convolution_relu_5)
        /*0020*/ 	.word	0x00000000


	//----- nvinfo : EIATTR_MIN_STACK_SIZE
	.align		4
.L_7:
        /*0024*/ 	.byte	0x04, 0x12
        /*0026*/ 	.short	(.L_9 - .L_8)
	.align		4
.L_8:
        /*0028*/ 	.word	index@(triton_poi_fused__native_batch_norm_legit_no_training_convolution_relu_5)
        /*002c*/ 	.word	0x00000000
.L_9:


//--------------------- .nv.info.triton_poi_fused__native_batch_norm_legit_no_training_convolution_relu_5 --------------------------
	.section	.nv.info.triton_poi_fused__native_batch_norm_legit_no_training_convolution_relu_5,"",@"SHT_CUDA_INFO"
	.sectionflags	@""
	.align	4


	//----- nvinfo : EIATTR_CUDA_API_VERSION
	.align		4
        /*0000*/ 	.byte	0x04, 0x37
        /*0002*/ 	.short	(.L_11 - .L_10)
.L_10:
        /*0004*/ 	.word	0x0000007c


	//----- nvinfo : EIATTR_KPARAM_INFO
	.align		4
.L_11:
        /*0008*/ 	.byte	0x04, 0x17
        /*000a*/ 	.short	(.L_13 - .L_12)
.L_12:
        /*000c*/ 	.word	0x00000000
        /*0010*/ 	.short	0x0007
        /*0012*/ 	.short	0x0038
        /*0014*/ 	.byte	0x00, 0xf0, 0x11, 0x00


	//----- nvinfo : EIATTR_KPARAM_INFO
	.align		4
.L_13:
        /*0018*/ 	.byte	0x04, 0x17
        /*001a*/ 	.short	(.L_15 - .L_14)
.L_14:
        /*001c*/ 	.word	0x00000000
        /*0020*/ 	.short	0x0006
        /*0022*/ 	.short	0x0030
        /*0024*/ 	.byte	0x00, 0xf4, 0x21, 0x00


	//----- nvinfo : EIATTR_KPARAM_INFO
	.align		4
.L_15:
        /*0028*/ 	.byte	0x04, 0x17
        /*002a*/ 	.short	(.L_17 - .L_16)
.L_16:
        /*002c*/ 	.word	0x00000000
        /*0030*/ 	.short	0x0005
        /*0032*/ 	.short	0x0028
        /*0034*/ 	.byte	0x00, 0xf4, 0x21, 0x00


	//----- nvinfo : EIATTR_KPARAM_INFO
	.align		4
.L_17:
        /*0038*/ 	.byte	0x04, 0x17
        /*003a*/ 	.short	(.L_19 - .L_18)
.L_18:
        /*003c*/ 	.word	0x00000000
        /*0040*/ 	.short	0x0004
        /*0042*/ 	.short	0x0020
        /*0044*/ 	.byte	0x00, 0xf4, 0x21, 0x00


	//----- nvinfo : EIATTR_KPARAM_INFO
	.align		4
.L_19:
        /*0048*/ 	.byte	0x04, 0x17
        /*004a*/ 	.short	(.L_21 - .L_20)
.L_20:
        /*004c*/ 	.word	0x00000000
        /*0050*/ 	.short	0x0003
        /*0052*/ 	.short	0x0018
        /*0054*/ 	.byte	0x00, 0xf4, 0x21, 0x00


	//----- nvinfo : EIATTR_KPARAM_INFO
	.align		4
.L_21:
        /*0058*/ 	.byte	0x04, 0x17
        /*005a*/ 	.short	(.L_23 - .L_22)
.L_22:
        /*005c*/ 	.word	0x00000000
        /*0060*/ 	.short	0x0002
        /*0062*/ 	.short	0x0010
        /*0064*/ 	.byte	0x00, 0xf4, 0x21, 0x00


	//----- nvinfo : EIATTR_KPARAM_INFO
	.align		4
.L_23:
        /*0068*/ 	.byte	0x04, 0x17
        /*006a*/ 	.short	(.L_25 - .L_24)
.L_24:
        /*006c*/ 	.word	0x00000000
        /*0070*/ 	.short	0x0001
        /*0072*/ 	.short	0x0008
        /*0074*/ 	.byte	0x00, 0xf4, 0x21, 0x00


	//----- nvinfo : EIATTR_KPARAM_INFO
	.align		4
.L_25:
        /*0078*/ 	.byte	0x04, 0x17
        /*007a*/ 	.short	(.L_27 - .L_26)
.L_26:
        /*007c*/ 	.word	0x00000000
        /*0080*/ 	.short	0x0000
        /*0082*/ 	.short	0x0000
        /*0084*/ 	.byte	0x00, 0xf4, 0x21, 0x00


	//----- nvinfo : EIATTR_SPARSE_MMA_MASK
	.align		4
.L_27:
        /*0088*/ 	.byte	0x03, 0x50
        /*008a*/ 	.short	0x0000


	//----- nvinfo : EIATTR_MAXREG_COUNT
	.align		4
        /*008c*/ 	.byte	0x03, 0x1b
        /*008e*/ 	.short	0x00ff


	//----- nvinfo : EIATTR_EXIT_INSTR_OFFSETS
	.align		4
        /*0090*/ 	.byte	0x04, 0x1c
        /*0092*/ 	.short	(.L_29 - .L_28)


	//   ....[0]....
.L_28:
        /*0094*/ 	.word	0x000007b0


	//----- nvinfo : EIATTR_REQNTID
	.align		4
.L_29:
        /*0098*/ 	.byte	0x04, 0x10
        /*009a*/ 	.short	(.L_31 - .L_30)
.L_30:
        /*009c*/ 	.word	0x00000080
        /*00a0*/ 	.word	0x00000001
        /*00a4*/ 	.word	0x00000001


	//----- nvinfo : EIATTR_CBANK_PARAM_SIZE
	.align		4
.L_31:
        /*00a8*/ 	.byte	0x03, 0x19
        /*00aa*/ 	.short	0x003c


	//----- nvinfo : EIATTR_PARAM_CBANK
	.align		4
        /*00ac*/ 	.byte	0x04, 0x0a
        /*00ae*/ 	.short	(.L_33 - .L_32)
	.align		4
.L_32:
        /*00b0*/ 	.word	index@(.nv.constant0.triton_poi_fused__native_batch_norm_legit_no_training_convolution_relu_5)
        /*00b4*/ 	.short	0x0210
        /*00b6*/ 	.short	0x003c


	//----- nvinfo : EIATTR_SW_WAR
	.align		4
.L_33:
        /*00b8*/ 	.byte	0x04, 0x36
        /*00ba*/ 	.short	(.L_35 - .L_34)
.L_34:
        /*00bc*/ 	.word	0x00000008
.L_35:


//--------------------- .nv.callgraph             --------------------------
	.section	.nv.callgraph,"",@"SHT_CUDA_CALLGRAPH"
	.align	4
	.sectionentsize	8
	.align		4
        /*0000*/ 	.word	0x00000000
	.align		4
        /*0004*/ 	.word	0xffffffff
	.align		4
        /*0008*/ 	.word	0x00000000
	.align		4
        /*000c*/ 	.word	0xfffffffe
	.align		4
        /*0010*/ 	.word	0x00000000
	.align		4
        /*0014*/ 	.word	0xfffffffd
	.align		4
        /*0018*/ 	.word	0x00000000
	.align		4
        /*001c*/ 	.word	0xfffffffc


//--------------------- .nv.constant4             --------------------------
	.section	.nv.constant4,"a",@progbits
	.align	8
	.align		8
.nv.constant4:
        /*0000*/ 	.dword	_$_str
	.align		8
        /*0008*/ 	.dword	_$_str_$_2


//--------------------- .text.triton_poi_fused__native_batch_norm_legit_no_training_convolution_relu_5 --------------------------
	.section	.text.triton_poi_fused__native_batch_norm_legit_no_training_convolution_relu_5,"ax",@progbits
	.align	128
        .global         triton_poi_fused__native_batch_norm_legit_no_training_convolution_relu_5
        .type           triton_poi_fused__native_batch_norm_legit_no_training_convolution_relu_5,@function
        .size           triton_poi_fused__native_batch_norm_legit_no_training_convolution_relu_5,(.L_x_1 - triton_poi_fused__native_batch_norm_legit_no_training_convolution_relu_5)
        .other          triton_poi_fused__native_batch_norm_legit_no_training_convolution_relu_5,@"STO_CUDA_ENTRY STV_DEFAULT"
triton_poi_fused__native_batch_norm_legit_no_training_convolution_relu_5:
.text.triton_poi_fused__native_batch_norm_legit_no_training_convolution_relu_5:
[----:B------:R-:W-:Y:S01]  /*0000*/  LDC R1, c[0x0][0x28] ;  /* 0x00000a00ff017b82 */ /* 0x000fe20000000800 */
[----:B------:R-:W1:Y:S01]  /*0010*/  S2R R0, SR_TID.X ;  /* 0x0000000000007919 */ /* 0x000e620000002100 */
[----:B------:R-:W-:-:S06]  /*0020*/  ULDC.64 UR4, c[0x0][0x208] ;  /* 0x0000820000047ab9 */ /* 0x000fcc0000000a00 */
[----:B------:R-:W2:Y:S01]  /*0030*/  LDC.64 R28, c[0x0][0x218] ;  /* 0x00008600ff1c7b82 */ /* 0x000ea20000000a00 */
[----:B------:R-:W3:Y:S07]  /*0040*/  S2R R5, SR_CTAID.X ;  /* 0x0000000000057919 */ /* 0x000eee0000002500 */
[----:B------:R-:W4:Y:S08]  /*0050*/  LDC.64 R26, c[0x0][0x220] ;  /* 0x00008800ff1a7b82 */ /* 0x000f300000000a00 */
[----:B------:R-:W5:Y:S01]  /*0060*/  LDC.64 R22, c[0x0][0x230] ;  /* 0x00008c00ff167b82 */ /* 0x000f620000000a00 */
[----:B-1----:R-:W-:-:S02]  /*0070*/  SHF.L.U32 R0, R0, 0x2, RZ ;  /* 0x0000000200007819 */ /* 0x002fc400000006ff */
[----:B---3--:R-:W-:Y:S02]  /*0080*/  SHF.R.S32.HI R3, RZ, 0x15, R5 ;  /* 0x00000015ff037819 */ /* 0x008fe40000011405 */
[----:B------:R-:W-:Y:S02]  /*0090*/  LOP3.LUT R0, R0, 0x1fc, RZ, 0xc0, !PT ;  /* 0x000001fc00007812 */ /* 0x000fe400078ec0ff */
[----:B------:R-:W-:Y:S02]  /*00a0*/  SGXT R3, R3, 0x1 ;  /* 0x000000010303781a */ /* 0x000fe40000000200 */
[----:B------:R-:W-:Y:S02]  /*00b0*/  LEA R0, R5, R0, 0xa ;  /* 0x0000000005007211 */ /* 0x000fe400078e50ff */
[----:B------:R-:W1:Y:S02]  /*00c0*/  LDC.64 R4, c[0x0][0x228] ;  /* 0x00008a00ff047b82 */ /* 0x000e640000000a00 */
[----:B------:R-:W-:-:S04]  /*00d0*/  LEA.HI R3, R3, R0, RZ, 0xc ;  /* 0x0000000003037211 */ /* 0x000fc800078f60ff */
[----:B------:R-:W-:Y:S02]  /*00e0*/  SHF.R.S32.HI R9, RZ, 0xc, R3 ;  /* 0x0000000cff097819 */ /* 0x000fe40000011403 */
[----:B------:R-:W-:Y:S02]  /*00f0*/  IADD3 R3, R3, 0x200, RZ ;  /* 0x0000020003037810 */ /* 0x000fe40007ffe0ff */
[----:B------:R-:W-:Y:S02]  /*0100*/  LEA.HI R2, R9, R9, RZ, 0x6 ;  /* 0x0000000909027211 */ /* 0x000fe400078f30ff */
[----:B------:R-:W-:Y:S02]  /*0110*/  SHF.R.S32.HI R3, RZ, 0xc, R3 ;  /* 0x0000000cff037819 */ /* 0x000fe40000011403 */
[----:B------:R-:W-:Y:S02]  /*0120*/  LOP3.LUT R2, R2, 0xffffffc0, RZ, 0xc0, !PT ;  /* 0xffffffc002027812 */ /* 0x000fe400078ec0ff */
[----:B------:R-:W-:-:S02]  /*0130*/  LEA.HI R6, R3, R3, RZ, 0x6 ;  /* 0x0000000303067211 */ /* 0x000fc400078f30ff */
[----:B------:R-:W-:Y:S02]  /*0140*/  IADD3 R9, R9, -R2, RZ ;  /* 0x8000000209097210 */ /* 0x000fe40007ffe0ff */
[----:B------:R-:W-:-:S04]  /*0150*/  LOP3.LUT R6, R6, 0xffffffc0, RZ, 0xc0, !PT ;  /* 0xffffffc006067812 */ /* 0x000fc800078ec0ff */
[----:B------:R-:W-:Y:S01]  /*0160*/  IADD3 R3, R3, -R6, RZ ;  /* 0x8000000603037210 */ /* 0x000fe20007ffe0ff */
[--C-:B-1----:R-:W-:Y:S01]  /*0170*/  IMAD.WIDE R12, R9, 0x4, R4.reuse ;  /* 0x00000004090c7825 */ /* 0x102fe200078e0204 */
[----:B------:R-:W1:Y:S03]  /*0180*/  LDC.64 R6, c[0x0][0x210] ;  /* 0x00008400ff067b82 */ /* 0x000e660000000a00 */
[----:B------:R-:W-:Y:S01]  /*0190*/  IMAD.WIDE R24, R3, 0x4, R4 ;  /* 0x0000000403187825 */ /* 0x000fe200078e0204 */
[----:B------:R-:W3:Y:S04]  /*01a0*/  LDG.E.EL R21, desc[UR4][R12.64] ;  /* 0x000000040c157981 */ /* 0x000ee8000c2e1900 */
[----:B------:R-:W5:Y:S01]  /*01b0*/  LDC.64 R4, c[0x0][0x238] ;  /* 0x00008e00ff047b82 */ /* 0x000f620000000a00 */
[----:B------:R-:W3:Y:S01]  /*01c0*/  LDG.E.EL R24, desc[UR4][R24.64] ;  /* 0x0000000418187981 */ /* 0x000ee2000c2e1900 */
[----:B--2---:R-:W-:-:S05]  /*01d0*/  IMAD.WIDE R10, R9, 0x4, R28 ;  /* 0x00000004090a7825 */ /* 0x004fca00078e021c */
[----:B------:R4:W2:Y:S01]  /*01e0*/  LDG.E.EL R19, desc[UR4][R10.64] ;  /* 0x000000040a137981 */ /* 0x0008a2000c2e1900 */
[----:B-1----:R-:W-:-:S04]  /*01f0*/  IMAD.WIDE R6, R0, 0x4, R6 ;  /* 0x0000000400067825 */ /* 0x002fc800078e0206 */
[C---:B----4-:R-:W-:Y:S01]  /*0200*/  IMAD.WIDE R10, R9.reuse, 0x4, R26 ;  /* 0x00000004090a7825 */ /* 0x050fe200078e021a */
[----:B------:R-:W2:Y:S04]  /*0210*/  LDG.E.128 R12, desc[UR4][R6.64] ;  /* 0x00000004060c7981 */ /* 0x000ea8000c1e1d00 */
[----:B------:R-:W4:Y:S01]  /*0220*/  LDG.E.EL R18, desc[UR4][R10.64] ;  /* 0x000000040a127981 */ /* 0x000f22000c2e1900 */
[----:B-----5:R-:W-:-:S04]  /*0230*/  IMAD.WIDE R16, R9, 0x4, R22 ;  /* 0x0000000409107825 */ /* 0x020fc800078e0216 */
[----:B0-----:R-:W-:Y:S02]  /*0240*/  IMAD.WIDE R8, R9, 0x4, R4 ;  /* 0x0000000409087825 */ /* 0x001fe400078e0204 */
[----:B------:R-:W5:Y:S02]  /*0250*/  LDG.E.EL R17, desc[UR4][R16.64] ;  /* 0x0000000410117981 */ /* 0x000f64000c2e1900 */
[C---:B------:R-:W-:Y:S02]  /*0260*/  IMAD.WIDE R28, R3.reuse, 0x4, R28 ;  /* 0x00000004031c7825 */ /* 0x040fe400078e021c */
[----:B------:R-:W5:Y:S02]  /*0270*/  LDG.E.EL R20, desc[UR4][R8.64] ;  /* 0x0000000408147981 */ /* 0x000f64000c2e1900 */
[C---:B------:R-:W-:Y:S02]  /*0280*/  IMAD.WIDE R26, R3.reuse, 0x4, R26 ;  /* 0x00000004031a7825 */ /* 0x040fe400078e021a */
[----:B------:R0:W5:Y:S04]  /*0290*/  LDG.E.EL R16, desc[UR4][R28.64] ;  /* 0x000000041c107981 */ /* 0x000168000c2e1900 */
[----:B------:R-:W5:Y:S01]  /*02a0*/  LDG.E.128 R8, desc[UR4][R6.64+0x800] ;  /* 0x0008000406087981 */ /* 0x000f62000c1e1d00 */
[----:B------:R-:W-:-:S03]  /*02b0*/  IMAD.WIDE R4, R3, 0x4, R4 ;  /* 0x0000000403047825 */ /* 0x000fc600078e0204 */
[----:B------:R-:W5:Y:S01]  /*02c0*/  LDG.E.EL R2, desc[UR4][R26.64] ;  /* 0x000000041a027981 */ /* 0x000f62000c2e1900 */
[----:B------:R-:W-:-:S03]  /*02d0*/  IMAD.WIDE R22, R3, 0x4, R22 ;  /* 0x0000000403167825 */ /* 0x000fc600078e0216 */
[----:B------:R-:W5:Y:S04]  /*02e0*/  LDG.E.EL R4, desc[UR4][R4.64] ;  /* 0x0000000404047981 */ /* 0x000f68000c2e1900 */
[----:B------:R1:W5:Y:S01]  /*02f0*/  LDG.E.EL R3, desc[UR4][R22.64] ;  /* 0x0000000416037981 */ /* 0x000362000c2e1900 */
[----:B---3--:R-:W-:Y:S01]  /*0300*/  FADD R21, R21, 9.9999997473787516356e-06 ;  /* 0x3727c5ac15157421 */ /* 0x008fe20000000000 */
[----:B------:R-:W-:-:S03]  /*0310*/  FADD R24, R24, 9.9999997473787516356e-06 ;  /* 0x3727c5ac18187421 */ /* 0x000fc60000000000 */
[----:B------:R-:W3:Y:S08]  /*0320*/  MUFU.SQRT R25, R21 ;  /* 0x0000001500197308 */ /* 0x000ef00000002000 */
[----:B0-----:R-:W0:Y:S01]  /*0330*/  MUFU.SQRT R28, R24 ;  /* 0x00000018001c7308 */ /* 0x001e220000002000 */
[C---:B---3--:R-:W-:Y:S02]  /*0340*/  FSETP.GT.AND P0, PT, R25.reuse, 8.50705917302346158658e+37, PT ;  /* 0x7e8000001900780b */ /* 0x048fe40003f04000 */
[----:B------:R-:W-:-:S02]  /*0350*/  FSETP.GEU.AND P2, PT, R25, 1.175494350822287508e-38, PT ;  /* 0x008000001900780b */ /* 0x000fc40003f4e000 */
[C---:B0-----:R-:W-:Y:S02]  /*0360*/  FSETP.GT.AND P1, PT, R28.reuse, 8.50705917302346158658e+37, PT ;  /* 0x7e8000001c00780b */ /* 0x041fe40003f24000 */
[----:B------:R-:W-:-:S07]  /*0370*/  FSETP.GEU.AND P3, PT, R28, 1.175494350822287508e-38, PT ;  /* 0x008000001c00780b */ /* 0x000fce0003f6e000 */
[----:B------:R-:W-:Y:S01]  /*0380*/  @P0 FMUL R25, R25, 0.25 ;  /* 0x3e80000019190820 */ /* 0x000fe20000400000 */
[----:B------:R-:W-:-:S03]  /*0390*/  HFMA2.MMA R24, -RZ, RZ, 1.625, 0 ;  /* 0x3e800000ff187435 */ /* 0x000fc600000001ff */
[----:B------:R-:W-:Y:S01]  /*03a0*/  @!P2 FMUL R25, R25, 16777216 ;  /* 0x4b8000001919a820 */ /* 0x000fe20000400000 */
[----:B------:R-:W-:-:S04]  /*03b0*/  @P1 FMUL R28, R28, 0.25 ;  /* 0x3e8000001c1c1820 */ /* 0x000fc80000400000 */
[----:B------:R-:W-:Y:S01]  /*03c0*/  @!P3 FMUL R28, R28, 16777216 ;  /* 0x4b8000001c1cb820 */ /* 0x000fe20000400000 */
[----:B------:R-:W0:Y:S01]  /*03d0*/  MUFU.RCP R25, R25 ;  /* 0x0000001900197308 */ /* 0x000e220000001000 */
[----:B-1----:R-:W-:-:S07]  /*03e0*/  FSEL R22, R24, 1, P0 ;  /* 0x3f80000018167808 */ /* 0x002fce0000000000 */
[----:B------:R1:W3:Y:S01]  /*03f0*/  MUFU.RCP R5, R28 ;  /* 0x0000001c00057308 */ /* 0x0002e20000001000 */
[----:B------:R-:W-:Y:S01]  /*0400*/  FSEL R24, R24, 1, P1 ;  /* 0x3f80000018187808 */ /* 0x000fe20000800000 */
[----:B------:R-:W-:Y:S01]  /*0410*/  @!P2 FMUL R22, R22, 16777216 ;  /* 0x4b8000001616a820 */ /* 0x000fe20000400000 */
[--C-:B--2---:R-:W-:Y:S01]  /*0420*/  FADD R13, R13, R19.reuse ;  /* 0x000000130d0d7221 */ /* 0x104fe20000000000 */
[--C-:B------:R-:W-:Y:S01]  /*0430*/  FADD R12, R12, R19.reuse ;  /* 0x000000130c0c7221 */ /* 0x100fe20000000000 */
[--C-:B------:R-:W-:Y:S01]  /*0440*/  FADD R14, R14, R19.reuse ;  /* 0x000000130e0e7221 */ /* 0x100fe20000000000 */
[----:B------:R-:W-:Y:S01]  /*0450*/  @!P3 FMUL R24, R24, 16777216 ;  /* 0x4b8000001818b820 */ /* 0x000fe20000400000 */
[----:B------:R-:W-:Y:S01]  /*0460*/  FADD R15, R15, R19 ;  /* 0x000000130f0f7221 */ /* 0x000fe20000000000 */
[----:B0-----:R-:W-:Y:S01]  /*0470*/  FMUL R21, R25, R22 ;  /* 0x0000001619157220 */ /* 0x001fe20000400000 */
[C---:B----4-:R-:W-:Y:S01]  /*0480*/  FADD R22, -R18.reuse, R12 ;  /* 0x0000000c12167221 */ /* 0x050fe20000000100 */
[C---:B------:R-:W-:Y:S01]  /*0490*/  FADD R26, -R18.reuse, R14 ;  /* 0x0000000e121a7221 */ /* 0x040fe20000000100 */
[C---:B-1----:R-:W-:Y:S01]  /*04a0*/  FADD R28, -R18.reuse, R15 ;  /* 0x0000000f121c7221 */ /* 0x042fe20000000100 */
[----:B---3--:R-:W-:Y:S01]  /*04b0*/  FMUL R5, R5, R24 ;  /* 0x0000001805057220 */ /* 0x008fe20000400000 */
[----:B------:R-:W-:-:S02]  /*04c0*/  FADD R24, -R18, R13 ;  /* 0x0000000d12187221 */ /* 0x000fc40000000100 */
[----:B------:R-:W0:Y:S01]  /*04d0*/  LDC.64 R18, c[0x0][0x240] ;  /* 0x00009000ff127b82 */ /* 0x000e220000000a00 */
[C---:B------:R-:W-:Y:S01]  /*04e0*/  FMUL R27, R21.reuse, R22 ;  /* 0x00000016151b7220 */ /* 0x040fe20000400000 */
[C---:B------:R-:W-:Y:S01]  /*04f0*/  FMUL R24, R21.reuse, R24 ;  /* 0x0000001815187220 */ /* 0x040fe20000400000 */
[C---:B------:R-:W-:Y:S01]  /*0500*/  FMUL R23, R21.reuse, R26 ;  /* 0x0000001a15177220 */ /* 0x040fe20000400000 */
[----:B------:R-:W-:Y:S01]  /*0510*/  FMUL R25, R21, R28 ;  /* 0x0000001c15197220 */ /* 0x000fe20000400000 */
[--C-:B-----5:R-:W-:Y:S01]  /*0520*/  FADD R9, R9, R16.reuse ;  /* 0x0000001009097221 */ /* 0x120fe20000000000 */
[--C-:B------:R-:W-:Y:S01]  /*0530*/  FADD R8, R8, R16.reuse ;  /* 0x0000001008087221 */ /* 0x100fe20000000000 */
[--C-:B------:R-:W-:Y:S01]  /*0540*/  FADD R10, R10, R16.reuse ;  /* 0x000000100a0a7221 */ /* 0x100fe20000000000 */
[----:B------:R-:W-:Y:S01]  /*0550*/  FADD R11, R11, R16 ;  /* 0x000000100b0b7221 */ /* 0x000fe20000000000 */
[C-C-:B------:R-:W-:Y:S01]  /*0560*/  FFMA R22, R17.reuse, R24, R20.reuse ;  /* 0x0000001811167223 */ /* 0x140fe20000000014 */
[C-C-:B------:R-:W-:Y:S01]  /*0570*/  FFMA R21, R17.reuse, R27, R20.reuse ;  /* 0x0000001b11157223 */ /* 0x140fe20000000014 */
[C-C-:B------:R-:W-:Y:S01]  /*0580*/  FFMA R23, R17.reuse, R23, R20.reuse ;  /* 0x0000001711177223 */ /* 0x140fe20000000014 */
[----:B------:R-:W-:Y:S01]  /*0590*/  FFMA R17, R17, R25, R20 ;  /* 0x0000001911117223 */ /* 0x000fe20000000014 */
[C---:B------:R-:W-:Y:S01]  /*05a0*/  FADD R20, -R2.reuse, R9 ;  /* 0x0000000902147221 */ /* 0x040fe20000000100 */
[C---:B------:R-:W-:Y:S01]  /*05b0*/  FADD R16, -R2.reuse, R8 ;  /* 0x0000000802107221 */ /* 0x040fe20000000100 */
[C---:B------:R-:W-:Y:S01]  /*05c0*/  FADD R24, -R2.reuse, R10 ;  /* 0x0000000a02187221 */ /* 0x040fe20000000100 */
[----:B------:R-:W-:Y:S01]  /*05d0*/  FADD R2, -R2, R11 ;  /* 0x0000000b02027221 */ /* 0x000fe20000000100 */
[C---:B------:R-:W-:Y:S01]  /*05e0*/  FMUL R20, R5.reuse, R20 ;  /* 0x0000001405147220 */ /* 0x040fe20000400000 */
[C---:B------:R-:W-:Y:S01]  /*05f0*/  FMUL R29, R5.reuse, R16 ;  /* 0x00000010051d7220 */ /* 0x040fe20000400000 */
[C---:B------:R-:W-:Y:S01]  /*0600*/  FMUL R27, R5.reuse, R24 ;  /* 0x00000018051b7220 */ /* 0x040fe20000400000 */
[----:B------:R-:W-:Y:S01]  /*0610*/  FMUL R25, R5, R2 ;  /* 0x0000000205197220 */ /* 0x000fe20000400000 */
[C-C-:B------:R-:W-:Y:S01]  /*0620*/  FFMA R5, R3.reuse, R20, R4.reuse ;  /* 0x0000001403057223 */ /* 0x140fe20000000004 */
[C-C-:B------:R-:W-:Y:S01]  /*0630*/  FFMA R20, R3.reuse, R29, R4.reuse ;  /* 0x0000001d03147223 */ /* 0x140fe20000000004 */
[C-C-:B------:R-:W-:Y:S01]  /*0640*/  FFMA R24, R3.reuse, R27, R4.reuse ;  /* 0x0000001b03187223 */ /* 0x140fe20000000004 */
[----:B------:R-:W-:Y:S01]  /*0650*/  FFMA R25, R3, R25, R4 ;  /* 0x0000001903197223 */ /* 0x000fe20000000004 */
[----:B------:R-:W-:Y:S01]  /*0660*/  FSETP.GEU.AND P6, PT, R17, RZ, PT ;  /* 0x000000ff1100720b */ /* 0x000fe20003fce000 */
[----:B0-----:R-:W-:Y:S01]  /*0670*/  IMAD.WIDE R2, R0, 0x4, R18 ;  /* 0x0000000400027825 */ /* 0x001fe200078e0212 */
[----:B------:R-:W-:-:S02]  /*0680*/  FSETP.GEU.AND P0, PT, R23, RZ, PT ;  /* 0x000000ff1700720b */ /* 0x000fc40003f0e000 */
[----:B------:R-:W-:Y:S02]  /*0690*/  FSETP.GEU.AND P1, PT, R22, RZ, PT ;  /* 0x000000ff1600720b */ /* 0x000fe40003f2e000 */
[----:B------:R-:W-:Y:S02]  /*06a0*/  FSETP.GEU.AND P2, PT, R21, RZ, PT ;  /* 0x000000ff1500720b */ /* 0x000fe40003f4e000 */
[----:B------:R-:W-:Y:S02]  /*06b0*/  SEL R19, R17, RZ, P6 ;  /* 0x000000ff11137207 */ /* 0x000fe40003000000 */
[----:B------:R-:W-:Y:S02]  /*06c0*/  FSETP.GEU.AND P3, PT, R25, RZ, PT ;  /* 0x000000ff1900720b */ /* 0x000fe40003f6e000 */
[----:B------:R-:W-:Y:S02]  /*06d0*/  FSETP.GEU.AND P4, PT, R24, RZ, PT ;  /* 0x000000ff1800720b */ /* 0x000fe40003f8e000 */
[----:B------:R-:W-:-:S02]  /*06e0*/  FSETP.GEU.AND P5, PT, R5, RZ, PT ;  /* 0x000000ff0500720b */ /* 0x000fc40003fae000 */
[----:B------:R-:W-:Y:S02]  /*06f0*/  FSETP.GEU.AND P6, PT, R20, RZ, PT ;  /* 0x000000ff1400720b */ /* 0x000fe40003fce000 */
[----:B------:R-:W-:Y:S02]  /*0700*/  SEL R18, R23, RZ, P0 ;  /* 0x000000ff17127207 */ /* 0x000fe40000000000 */
[----:B------:R-:W-:Y:S02]  /*0710*/  SEL R17, R22, RZ, P1 ;  /* 0x000000ff16117207 */ /* 0x000fe40000800000 */
[----:B------:R-:W-:Y:S02]  /*0720*/  SEL R16, R21, RZ, P2 ;  /* 0x000000ff15107207 */ /* 0x000fe40001000000 */
[----:B------:R-:W-:Y:S02]  /*0730*/  SEL R23, R25, RZ, P3 ;  /* 0x000000ff19177207 */ /* 0x000fe40001800000 */
[----:B------:R-:W-:-:S02]  /*0740*/  SEL R22, R24, RZ, P4 ;  /* 0x000000ff18167207 */ /* 0x000fc40002000000 */
[----:B------:R-:W-:Y:S02]  /*0750*/  SEL R21, R5, RZ, P5 ;  /* 0x000000ff05157207 */ /* 0x000fe40002800000 */
[----:B------:R-:W-:Y:S01]  /*0760*/  SEL R20, R20, RZ, P6 ;  /* 0x000000ff14147207 */ /* 0x000fe20003000000 */
[----:B------:R-:W-:Y:S04]  /*0770*/  STG.E.128 desc[UR4][R6.64], R12 ;  /* 0x0000000c06007986 */ /* 0x000fe8000c101d04 */
[----:B------:R-:W-:Y:S04]  /*0780*/  STG.E.128 desc[UR4][R6.64+0x800], R8 ;  /* 0x0008000806007986 */ /* 0x000fe8000c101d04 */
[----:B------:R-:W-:Y:S04]  /*0790*/  STG.E.128 desc[UR4][R2.64], R16 ;  /* 0x0000001002007986 */ /* 0x000fe8000c101d04 */
[----:B------:R-:W-:Y:S01]  /*07a0*/  STG.E.128 desc[UR4][R2.64+0x800], R20 ;  /* 0x0008001402007986 */ /* 0x000fe2000c101d04 */
[----:B------:R-:W-:Y:S05]  /*07b0*/  EXIT ;  /* 0x000000000000794d */ /* 0x000fea0003800000 */
.L_x_0:
[----:B------:R-:W-:-:S00]  /*07c0*/  BRA `(.L_x_0) ;  /* 0xfffffffc00fc7947 */ /* 0x000fc0000383ffff */
[----:B------:R-:W-:-:S00]  /*07d0*/  NOP ;  /* 0x0000000000007918 */ /* 0x000fc00000000000 */
        /* <DEDUP_REMOVED lines=10> */
.L_x_1:


//--------------------- .nv.global.init           --------------------------
	.section	.nv.global.init,"aw",@progbits
.nv.global.init:
	.type		_$_str,@object
	.size		_$_str,(_$_str_$_2 - _$_str)
_$_str:
        /*0000*/ 	.byte	0x5f, 0x5f, 0x43, 0x55, 0x44, 0x41, 0x5f, 0x46, 0x54, 0x5a, 0x00
	.type		_$_str_$_2,@object
	.size		_$_str_$_2,(.L_1 - _$_str_$_2)
_$_str_$_2:
        /*000b*/ 	.byte	0x5f, 0x5f, 0x43, 0x55, 0x44, 0x41, 0x5f, 0x50, 0x52, 0x45, 0x43, 0x5f, 0x53, 0x51, 0x52, 0x54
        /*001b*/ 	.byte	0x00
.L_1:


//--------------------- .nv.constant0.triton_poi_fused__native_batch_norm_legit_no_training_convolution_relu_5 --------------------------
	.section	.nv.constant0.triton_poi_fused__native_batch_norm_legit_no_training_convolution_relu_5,"a",@progbits
	.sectionflags	@""
	.align	4
.nv.constant0.triton_poi_fused__native_batch_norm_legit_no_training_convolution_relu_5:
	.zero		588
